//
// Generated by NVIDIA NVVM Compiler
//
// Compiler Build ID: CL-36424714
// Cuda compilation tools, release 13.0, V13.0.88
// Based on NVVM 20.0.0
//

.version 9.0
.target sm_100
.address_size 64

	// .globl	int4WeightExtractionHalf

.visible .entry int4WeightExtractionHalf(
	.param .u64 .ptr .align 1 int4WeightExtractionHalf_param_0,
	.param .u64 .ptr .align 1 int4WeightExtractionHalf_param_1,
	.param .u64 .ptr .align 1 int4WeightExtractionHalf_param_2,
	.param .u32 int4WeightExtractionHalf_param_3,
	.param .u32 int4WeightExtractionHalf_param_4
)
{
	.reg .pred 	%p<3>;
	.reg .b16 	%rs<13>;
	.reg .b32 	%r<14>;
	.reg .b64 	%rd<13>;

	ld.param.u64 	%rd4, [int4WeightExtractionHalf_param_0];
	ld.param.u64 	%rd5, [int4WeightExtractionHalf_param_1];
	ld.param.u64 	%rd6, [int4WeightExtractionHalf_param_2];
	ld.param.u32 	%r7, [int4WeightExtractionHalf_param_4];
	mov.u32 	%r1, %ctaid.x;
	mul.lo.s32 	%r8, %r7, %r1;
	mov.u32 	%r9, %tid.x;
	add.s32 	%r13, %r8, %r9;
	add.s32 	%r3, %r8, %r7;
	setp.ge.u32 	%p1, %r13, %r3;
	@%p1 bra 	$L__BB0_3;
	cvta.to.global.u64 	%rd7, %rd5;
	mul.wide.u32 	%rd8, %r1, 2;
	add.s64 	%rd1, %rd7, %rd8;
	mov.u32 	%r4, %ntid.x;
	cvta.to.global.u64 	%rd2, %rd4;
	cvta.to.global.u64 	%rd3, %rd6;
$L__BB0_2:
	cvt.s64.s32 	%rd9, %r13;
	add.s64 	%rd10, %rd2, %rd9;
	ld.global.s8 	%rs9, [%rd10];
	shr.s16 	%rs10, %rs9, 4;
	shl.b16 	%rs11, %rs9, 12;
	shr.s16 	%rs12, %rs11, 12;
	cvt.s32.s16 	%r10, %rs10;
	// begin inline asm
	cvt.rn.f16.s32 %rs1, %r10;
	// end inline asm
	ld.global.u16 	%rs4, [%rd1];
	// begin inline asm
	{mul.f16 %rs2,%rs1,%rs4;
}
	// end inline asm
	shl.b32 	%r12, %r13, 1;
	mul.wide.s32 	%rd11, %r12, 2;
	add.s64 	%rd12, %rd3, %rd11;
	st.global.u16 	[%rd12], %rs2;
	cvt.s32.s16 	%r11, %rs12;
	// begin inline asm
	cvt.rn.f16.s32 %rs5, %r11;
	// end inline asm
	ld.global.u16 	%rs8, [%rd1];
	// begin inline asm
	{mul.f16 %rs6,%rs5,%rs8;
}
	// end inline asm
	st.global.u16 	[%rd12+2], %rs6;
	add.s32 	%r13, %r13, %r4;
	setp.lt.u32 	%p2, %r13, %r3;
	@%p2 bra 	$L__BB0_2;
$L__BB0_3:
	ret;

}
	// .globl	int4WeightExtractionFloat
.visible .entry int4WeightExtractionFloat(
	.param .u64 .ptr .align 1 int4WeightExtractionFloat_param_0,
	.param .u64 .ptr .align 1 int4WeightExtractionFloat_param_1,
	.param .u64 .ptr .align 1 int4WeightExtractionFloat_param_2,
	.param .u32 int4WeightExtractionFloat_param_3,
	.param .u32 int4WeightExtractionFloat_param_4
)
{
	.reg .pred 	%p<3>;
	.reg .b16 	%rs<5>;
	.reg .b32 	%r<12>;
	.reg .b32 	%f<7>;
	.reg .b64 	%rd<13>;

	ld.param.u64 	%rd4, [int4WeightExtractionFloat_param_0];
	ld.param.u64 	%rd5, [int4WeightExtractionFloat_param_1];
	ld.param.u64 	%rd6, [int4WeightExtractionFloat_param_2];
	ld.param.u32 	%r7, [int4WeightExtractionFloat_param_4];
	mov.u32 	%r1, %ctaid.x;
	mul.lo.s32 	%r8, %r7, %r1;
	mov.u32 	%r9, %tid.x;
	add.s32 	%r11, %r8, %r9;
	add.s32 	%r3, %r8, %r7;
	setp.ge.u32 	%p1, %r11, %r3;
	@%p1 bra 	$L__BB1_3;
	cvta.to.global.u64 	%rd7, %rd5;
	mul.wide.u32 	%rd8, %r1, 4;
	add.s64 	%rd1, %rd7, %rd8;
	mov.u32 	%r4, %ntid.x;
	cvta.to.global.u64 	%rd2, %rd4;
	cvta.to.global.u64 	%rd3, %rd6;
$L__BB1_2:
	cvt.s64.s32 	%rd9, %r11;
	add.s64 	%rd10, %rd2, %rd9;
	ld.global.s8 	%rs1, [%rd10];
	shr.s16 	%rs2, %rs1, 4;
	shl.b16 	%rs3, %rs1, 12;
	shr.s16 	%rs4, %rs3, 12;
	cvt.rn.f32.s16 	%f1, %rs2;
	ld.global.f32 	%f2, [%rd1];
	mul.f32 	%f3, %f2, %f1;
	shl.b32 	%r10, %r11, 1;
	mul.wide.s32 	%rd11, %r10, 4;
	add.s64 	%rd12, %rd3, %rd11;
	st.global.f32 	[%rd12], %f3;
	cvt.rn.f32.s16 	%f4, %rs4;
	ld.global.f32 	%f5, [%rd1];
	mul.f32 	%f6, %f5, %f4;
	st.global.f32 	[%rd12+4], %f6;
	add.s32 	%r11, %r11, %r4;
	setp.lt.u32 	%p2, %r11, %r3;
	@%p2 bra 	$L__BB1_2;
$L__BB1_3:
	ret;

}
	// .globl	int8WeightExtractionHalf
.visible .entry int8WeightExtractionHalf(
	.param .u64 .ptr .align 1 int8WeightExtractionHalf_param_0,
	.param .u64 .ptr .align 1 int8WeightExtractionHalf_param_1,
	.param .u64 .ptr .align 1 int8WeightExtractionHalf_param_2,
	.param .u32 int8WeightExtractionHalf_param_3,
	.param .u32 int8WeightExtractionHalf_param_4
)
{
	.reg .pred 	%p<3>;
	.reg .b16 	%rs<5>;
	.reg .b32 	%r<12>;
	.reg .b64 	%rd<13>;

	ld.param.u64 	%rd4, [int8WeightExtractionHalf_param_0];
	ld.param.u64 	%rd5, [int8WeightExtractionHalf_param_1];
	ld.param.u64 	%rd6, [int8WeightExtractionHalf_param_2];
	ld.param.u32 	%r7, [int8WeightExtractionHalf_param_4];
	mov.u32 	%r1, %ctaid.x;
	mul.lo.s32 	%r8, %r7, %r1;
	mov.u32 	%r9, %tid.x;
	add.s32 	%r11, %r8, %r9;
	add.s32 	%r3, %r8, %r7;
	setp.ge.u32 	%p1, %r11, %r3;
	@%p1 bra 	$L__BB2_3;
	cvta.to.global.u64 	%rd7, %rd5;
	mul.wide.u32 	%rd8, %r1, 2;
	add.s64 	%rd1, %rd7, %rd8;
	mov.u32 	%r4, %ntid.x;
	cvta.to.global.u64 	%rd2, %rd4;
	cvta.to.global.u64 	%rd3, %rd6;
$L__BB2_2:
	cvt.s64.s32 	%rd9, %r11;
	add.s64 	%rd10, %rd2, %rd9;
	ld.global.s8 	%r10, [%rd10];
	// begin inline asm
	cvt.rn.f16.s32 %rs1, %r10;
	// end inline asm
	ld.global.u16 	%rs4, [%rd1];
	// begin inline asm
	{mul.f16 %rs2,%rs1,%rs4;
}
	// end inline asm
	mul.wide.s32 	%rd11, %r11, 2;
	add.s64 	%rd12, %rd3, %rd11;
	st.global.u16 	[%rd12], %rs2;
	add.s32 	%r11, %r11, %r4;
	setp.lt.u32 	%p2, %r11, %r3;
	@%p2 bra 	$L__BB2_2;
$L__BB2_3:
	ret;

}
	// .globl	int8WeightExtractionFloat
.visible .entry int8WeightExtractionFloat(
	.param .u64 .ptr .align 1 int8WeightExtractionFloat_param_0,
	.param .u64 .ptr .align 1 int8WeightExtractionFloat_param_1,
	.param .u64 .ptr .align 1 int8WeightExtractionFloat_param_2,
	.param .u32 int8WeightExtractionFloat_param_3,
	.param .u32 int8WeightExtractionFloat_param_4
)
{
	.reg .pred 	%p<3>;
	.reg .b16 	%rs<2>;
	.reg .b32 	%r<11>;
	.reg .b32 	%f<4>;
	.reg .b64 	%rd<13>;

	ld.param.u64 	%rd4, [int8WeightExtractionFloat_param_0];
	ld.param.u64 	%rd5, [int8WeightExtractionFloat_param_1];
	ld.param.u64 	%rd6, [int8WeightExtractionFloat_param_2];
	ld.param.u32 	%r7, [int8WeightExtractionFloat_param_4];
	mov.u32 	%r1, %ctaid.x;
	mul.lo.s32 	%r8, %r7, %r1;
	mov.u32 	%r9, %tid.x;
	add.s32 	%r10, %r8, %r9;
	add.s32 	%r3, %r8, %r7;
	setp.ge.u32 	%p1, %r10, %r3;
	@%p1 bra 	$L__BB3_3;
	cvta.to.global.u64 	%rd7, %rd5;
	mul.wide.u32 	%rd8, %r1, 4;
	add.s64 	%rd1, %rd7, %rd8;
	mov.u32 	%r4, %ntid.x;
	cvta.to.global.u64 	%rd2, %rd4;
	cvta.to.global.u64 	%rd3, %rd6;
$L__BB3_2:
	cvt.s64.s32 	%rd9, %r10;
	add.s64 	%rd10, %rd2, %rd9;
	ld.global.s8 	%rs1, [%rd10];
	cvt.rn.f32.s16 	%f1, %rs1;
	ld.global.f32 	%f2, [%rd1];
	mul.f32 	%f3, %f2, %f1;
	mul.wide.s32 	%rd11, %r10, 4;
	add.s64 	%rd12, %rd3, %rd11;
	st.global.f32 	[%rd12], %f3;
	add.s32 	%r10, %r10, %r4;
	setp.lt.u32 	%p2, %r10, %r3;
	@%p2 bra 	$L__BB3_2;
$L__BB3_3:
	ret;

}
	// .globl	int4WeightCompression
.visible .entry int4WeightCompression(
	.param .u64 .ptr .align 1 int4WeightCompression_param_0,
	.param .u64 .ptr .align 1 int4WeightCompression_param_1,
	.param .u32 int4WeightCompression_param_2,
	.param .u32 int4WeightCompression_param_3
)
{
	.reg .pred 	%p<3>;
	.reg .b16 	%rs<10>;
	.reg .b32 	%r<12>;
	.reg .b64 	%rd<9>;

	ld.param.u64 	%rd3, [int4WeightCompression_param_0];
	ld.param.u64 	%rd4, [int4WeightCompression_param_1];
	ld.param.u32 	%r6, [int4WeightCompression_param_3];
	mov.u32 	%r7, %ctaid.x;
	mul.lo.s32 	%r8, %r6, %r7;
	mov.u32 	%r9, %tid.x;
	add.s32 	%r11, %r8, %r9;
	add.s32 	%r2, %r8, %r6;
	setp.ge.u32 	%p1, %r11, %r2;
	@%p1 bra 	$L__BB4_3;
	mov.u32 	%r3, %ntid.x;
	cvta.to.global.u64 	%rd1, %rd4;
	cvta.to.global.u64 	%rd2, %rd3;
$L__BB4_2:
	shl.b32 	%r10, %r11, 1;
	cvt.s64.s32 	%rd5, %r10;
	add.s64 	%rd6, %rd2, %rd5;
	ld.global.s8 	%rs1, [%rd6];
	min.s16 	%rs2, %rs1, 7;
	max.s16 	%rs3, %rs2, -8;
	and.b16  	%rs4, %rs3, 15;
	ld.global.s8 	%rs5, [%rd6+1];
	min.s16 	%rs6, %rs5, 7;
	max.s16 	%rs7, %rs6, -8;
	shl.b16 	%rs8, %rs7, 4;
	or.b16  	%rs9, %rs4, %rs8;
	cvt.s64.s32 	%rd7, %r11;
	add.s64 	%rd8, %rd1, %rd7;
	st.global.u8 	[%rd8], %rs9;
	add.s32 	%r11, %r11, %r3;
	setp.lt.u32 	%p2, %r11, %r2;
	@%p2 bra 	$L__BB4_2;
$L__BB4_3:
	ret;

}


// ===== COMPILED SASS (sm_100) =====

	.target	sm_100

	.elftype	@"ET_EXEC"


//--------------------- .note.nv.tkinfo           --------------------------
	.section	.note.nv.tkinfo,"",@"SHT_NOTE"
	.sectionflags	@"SHF_NOTE_NV_TKINFO"
	.tkinfo
        /*0018*/ 	.word	0x00000002
        /*0030*/ 	.string	""
        /*0030*/ 	.string	"ptxas"
        /*0030*/ 	.string	"Cuda compilation tools, release 13.0, V13.0.88"
        /*0030*/ 	.string	"Build cuda_13.0.r13.0/compiler.36424714_0"
        /*0030*/ 	.string	"-arch sm_100 -m 64 "



//--------------------- .note.nv.cuinfo           --------------------------
	.section	.note.nv.cuinfo,"",@"SHT_NOTE"
	.sectionflags	@"SHF_NOTE_NV_CUINFO"
        /*0018*/ 	.short	0x0002
        /*001a*/ 	.short	0x0064
        /*001c*/ 	.short	0x0082
	.zero		2


//--------------------- .nv.info                  --------------------------
	.section	.nv.info,"",@"SHT_CUDA_INFO"
	.align	4


	//----- nvinfo : EIATTR_REGCOUNT
	.align		4
        /*0000*/ 	.byte	0x04, 0x2f
        /*0002*/ 	.short	(.L_1 - .L_0)
	.align		4
.L_0:
        /*0004*/ 	.word	index@(int4WeightExtractionHalf)
        /*0008*/ 	.word	0x00000010


	//----- nvinfo : EIATTR_FRAME_SIZE
	.align		4
.L_1:
        /*000c*/ 	.byte	0x04, 0x11
        /*000e*/ 	.short	(.L_3 - .L_2)
	.align		4
.L_2:
        /*0010*/ 	.word	index@(int4WeightExtractionHalf)
        /*0014*/ 	.word	0x00000000


	//----- nvinfo : EIATTR_REGCOUNT
	.align		4
.L_3:
        /*0018*/ 	.byte	0x04, 0x2f
        /*001a*/ 	.short	(.L_5 - .L_4)
	.align		4
.L_4:
        /*001c*/ 	.word	index@(int4WeightExtractionFloat)
        /*0020*/ 	.word	0x00000012


	//----- nvinfo : EIATTR_FRAME_SIZE
	.align		4
.L_5:
        /*0024*/ 	.byte	0x04, 0x11
        /*0026*/ 	.short	(.L_7 - .L_6)
	.align		4
.L_6:
        /*0028*/ 	.word	index@(int4WeightExtractionFloat)
        /*002c*/ 	.word	0x00000000


	//----- nvinfo : EIATTR_REGCOUNT
	.align		4
.L_7:
        /*0030*/ 	.byte	0x04, 0x2f
        /*0032*/ 	.short	(.L_9 - .L_8)
	.align		4
.L_8:
        /*0034*/ 	.word	index@(int8WeightExtractionHalf)
        /*0038*/ 	.word	0x0000000e


	//----- nvinfo : EIATTR_FRAME_SIZE
	.align		4
.L_9:
        /*003c*/ 	.byte	0x04, 0x11
        /*003e*/ 	.short	(.L_11 - .L_10)
	.align		4
.L_10:
        /*0040*/ 	.word	index@(int8WeightExtractionHalf)
        /*0044*/ 	.word	0x00000000


	//----- nvinfo : EIATTR_REGCOUNT
	.align		4
.L_11:
        /*0048*/ 	.byte	0x04, 0x2f
        /*004a*/ 	.short	(.L_13 - .L_12)
	.align		4
.L_12:
        /*004c*/ 	.word	index@(int8WeightExtractionFloat)
        /*0050*/ 	.word	0x00000010


	//----- nvinfo : EIATTR_FRAME_SIZE
	.align		4
.L_13:
        /*0054*/ 	.byte	0x04, 0x11
        /*0056*/ 	.short	(.L_15 - .L_14)
	.align		4
.L_14:
        /*0058*/ 	.word	index@(int8WeightExtractionFloat)
        /*005c*/ 	.word	0x00000000


	//----- nvinfo : EIATTR_REGCOUNT
	.align		4
.L_15:
        /*0060*/ 	.byte	0x04, 0x2f
        /*0062*/ 	.short	(.L_17 - .L_16)
	.align		4
.L_16:
        /*0064*/ 	.word	index@(int4WeightCompression)
        /*0068*/ 	.word	0x0000000c


	//----- nvinfo : EIATTR_FRAME_SIZE
	.align		4
.L_17:
        /*006c*/ 	.byte	0x04, 0x11
        /*006e*/ 	.short	(.L_19 - .L_18)
	.align		4
.L_18:
        /*0070*/ 	.word	index@(int4WeightCompression)
        /*0074*/ 	.word	0x00000000


	//----- nvinfo : EIATTR_MIN_STACK_SIZE
	.align		4
.L_19:
        /*0078*/ 	.byte	0x04, 0x12
        /*007a*/ 	.short	(.L_21 - .L_20)
	.align		4
.L_20:
        /*007c*/ 	.word	index@(int4WeightCompression)
        /*0080*/ 	.word	0x00000000


	//----- nvinfo : EIATTR_MIN_STACK_SIZE
	.align		4
.L_21:
        /*0084*/ 	.byte	0x04, 0x12
        /*0086*/ 	.short	(.L_23 - .L_22)
	.align		4
.L_22:
        /*0088*/ 	.word	index@(int8WeightExtractionFloat)
        /*008c*/ 	.word	0x00000000


	//----- nvinfo : EIATTR_MIN_STACK_SIZE
	.align		4
.L_23:
        /*0090*/ 	.byte	0x04, 0x12
        /*0092*/ 	.short	(.L_25 - .L_24)
	.align		4
.L_24:
        /*0094*/ 	.word	index@(int8WeightExtractionHalf)
        /*0098*/ 	.word	0x00000000


	//----- nvinfo : EIATTR_MIN_STACK_SIZE
	.align		4
.L_25:
        /*009c*/ 	.byte	0x04, 0x12
        /*009e*/ 	.short	(.L_27 - .L_26)
	.align		4
.L_26:
        /*00a0*/ 	.word	index@(int4WeightExtractionFloat)
        /*00a4*/ 	.word	0x00000000


	//----- nvinfo : EIATTR_MIN_STACK_SIZE
	.align		4
.L_27:
        /*00a8*/ 	.byte	0x04, 0x12
        /*00aa*/ 	.short	(.L_29 - .L_28)
	.align		4
.L_28:
        /*00ac*/ 	.word	index@(int4WeightExtractionHalf)
        /*00b0*/ 	.word	0x00000000
.L_29:


//--------------------- .nv.compat                --------------------------
	.section	.nv.compat,"",@"SHT_CUDA_COMPAT_INFO"
	.align	4
        /*0000*/ 	.byte	0x02, 0x09, 0x00, 0x00, 0x02, 0x02, 0x01, 0x00, 0x02, 0x05, 0x05, 0x00, 0x03, 0x07, 0x01, 0x01
        /*0010*/ 	.byte	0x02, 0x03, 0x00, 0x00, 0x02, 0x06, 0x01, 0x00, 0x04, 0x0b, 0x08, 0x00, 0x09, 0x00, 0x00, 0x00
        /*0020*/ 	.byte	0x00, 0x00, 0x00, 0x00


//--------------------- .nv.info.int4WeightCompression --------------------------
	.section	.nv.info.int4WeightCompression,"",@"SHT_CUDA_INFO"
	.sectionflags	@""
	.align	4


	//----- nvinfo : EIATTR_CUDA_API_VERSION
	.align		4
        /*0000*/ 	.byte	0x04, 0x37
        /*0002*/ 	.short	(.L_31 - .L_30)
.L_30:
        /*0004*/ 	.word	0x00000082


	//----- nvinfo : EIATTR_KPARAM_INFO
	.align		4
.L_31:
        /*0008*/ 	.byte	0x04, 0x17
        /*000a*/ 	.short	(.L_33 - .L_32)
.L_32:
        /*000c*/ 	.word	0x00000000
        /*0010*/ 	.short	0x0003
        /*0012*/ 	.short	0x0014
        /*0014*/ 	.byte	0x00, 0xf0, 0x11, 0x00


	//----- nvinfo : EIATTR_KPARAM_INFO
	.align		4
.L_33:
        /*0018*/ 	.byte	0x04, 0x17
        /*001a*/ 	.short	(.L_35 - .L_34)
.L_34:
        /*001c*/ 	.word	0x00000000
        /*0020*/ 	.short	0x0002
        /*0022*/ 	.short	0x0010
        /*0024*/ 	.byte	0x00, 0xf0, 0x11, 0x00


	//----- nvinfo : EIATTR_KPARAM_INFO
	.align		4
.L_35:
        /*0028*/ 	.byte	0x04, 0x17
        /*002a*/ 	.short	(.L_37 - .L_36)
.L_36:
        /*002c*/ 	.word	0x00000000
        /*0030*/ 	.short	0x0001
        /*0032*/ 	.short	0x0008
        /*0034*/ 	.byte	0x00, 0xf5, 0x21, 0x00


	//----- nvinfo : EIATTR_KPARAM_INFO
	.align		4
.L_37:
        /*0038*/ 	.byte	0x04, 0x17
        /*003a*/ 	.short	(.L_39 - .L_38)
.L_38:
        /*003c*/ 	.word	0x00000000
        /*0040*/ 	.short	0x0000
        /*0042*/ 	.short	0x0000
        /*0044*/ 	.byte	0x00, 0xf5, 0x21, 0x00


	//----- nvinfo : EIATTR_SPARSE_MMA_MASK
	.align		4
.L_39:
        /*0048*/ 	.byte	0x03, 0x50
        /*004a*/ 	.short	0x0000


	//----- nvinfo : EIATTR_MAXREG_COUNT
	.align		4
        /*004c*/ 	.byte	0x03, 0x1b
        /*004e*/ 	.short	0x00ff


	//----- nvinfo : EIATTR_MERCURY_ISA_VERSION
	.align		4
        /*0050*/ 	.byte	0x03, 0x5f
        /*0052*/ 	.short	0x0101


	//----- nvinfo : EIATTR_VRC_CTA_INIT_COUNT
	.align		4
        /*0054*/ 	.byte	0x02, 0x4a
	.zero		1
	.zero		1


	//----- nvinfo : EIATTR_EXIT_INSTR_OFFSETS
	.align		4
        /*0058*/ 	.byte	0x04, 0x1c
        /*005a*/ 	.short	(.L_41 - .L_40)


	//   ....[0]....
.L_40:
        /*005c*/ 	.word	0x00000070


	//   ....[1]....
        /*0060*/ 	.word	0x000001e0


	//----- nvinfo : EIATTR_CRS_STACK_SIZE
	.align		4
.L_41:
        /*0064*/ 	.byte	0x04, 0x1e
        /*0066*/ 	.short	(.L_43 - .L_42)
.L_42:
        /*0068*/ 	.word	0x00000000


	//----- nvinfo : EIATTR_CBANK_PARAM_SIZE
	.align		4
.L_43:
        /*006c*/ 	.byte	0x03, 0x19
        /*006e*/ 	.short	0x0018


	//----- nvinfo : EIATTR_PARAM_CBANK
	.align		4
        /*0070*/ 	.byte	0x04, 0x0a
        /*0072*/ 	.short	(.L_45 - .L_44)
	.align		4
.L_44:
        /*0074*/ 	.word	index@(.nv.constant0.int4WeightCompression)
        /*0078*/ 	.short	0x0380
        /*007a*/ 	.short	0x0018


	//----- nvinfo : EIATTR_SW_WAR
	.align		4
.L_45:
        /*007c*/ 	.byte	0x04, 0x36
        /*007e*/ 	.short	(.L_47 - .L_46)
.L_46:
        /*0080*/ 	.word	0x00000008
.L_47:


//--------------------- .nv.info.int8WeightExtractionFloat --------------------------
	.section	.nv.info.int8WeightExtractionFloat,"",@"SHT_CUDA_INFO"
	.sectionflags	@""
	.align	4


	//----- nvinfo : EIATTR_CUDA_API_VERSION
	.align		4
        /*0000*/ 	.byte	0x04, 0x37
        /*0002*/ 	.short	(.L_49 - .L_48)
.L_48:
        /*0004*/ 	.word	0x00000082


	//----- nvinfo : EIATTR_KPARAM_INFO
	.align		4
.L_49:
        /*0008*/ 	.byte	0x04, 0x17
        /*000a*/ 	.short	(.L_51 - .L_50)
.L_50:
        /*000c*/ 	.word	0x00000000
        /*0010*/ 	.short	0x0004
        /*0012*/ 	.short	0x001c
        /*0014*/ 	.byte	0x00, 0xf0, 0x11, 0x00


	//----- nvinfo : EIATTR_KPARAM_INFO
	.align		4
.L_51:
        /*0018*/ 	.byte	0x04, 0x17
        /*001a*/ 	.short	(.L_53 - .L_52)
.L_52:
        /*001c*/ 	.word	0x00000000
        /*0020*/ 	.short	0x0003
        /*0022*/ 	.short	0x0018
        /*0024*/ 	.byte	0x00, 0xf0, 0x11, 0x00


	//----- nvinfo : EIATTR_KPARAM_INFO
	.align		4
.L_53:
        /*0028*/ 	.byte	0x04, 0x17
        /*002a*/ 	.short	(.L_55 - .L_54)
.L_54:
        /*002c*/ 	.word	0x00000000
        /*0030*/ 	.short	0x0002
        /*0032*/ 	.short	0x0010
        /*0034*/ 	.byte	0x00, 0xf5, 0x21, 0x00


	//----- nvinfo : EIATTR_KPARAM_INFO
	.align		4
.L_55:
        /*0038*/ 	.byte	0x04, 0x17
        /*003a*/ 	.short	(.L_57 - .L_56)
.L_56:
        /*003c*/ 	.word	0x00000000
        /*0040*/ 	.short	0x0001
        /*0042*/ 	.short	0x0008
        /*0044*/ 	.byte	0x00, 0xf5, 0x21, 0x00


	//----- nvinfo : EIATTR_KPARAM_INFO
	.align		4
.L_57:
        /*0048*/ 	.byte	0x04, 0x17
        /*004a*/ 	.short	(.L_59 - .L_58)
.L_58:
        /*004c*/ 	.word	0x00000000
        /*0050*/ 	.short	0x0000
        /*0052*/ 	.short	0x0000
        /*0054*/ 	.byte	0x00, 0xf5, 0x21, 0x00


	//----- nvinfo : EIATTR_SPARSE_MMA_MASK
	.align		4
.L_59:
        /*0058*/ 	.byte	0x03, 0x50
        /*005a*/ 	.short	0x0000


	//----- nvinfo : EIATTR_MAXREG_COUNT
	.align		4
        /*005c*/ 	.byte	0x03, 0x1b
        /*005e*/ 	.short	0x00ff


	//----- nvinfo : EIATTR_MERCURY_ISA_VERSION
	.align		4
        /*0060*/ 	.byte	0x03, 0x5f
        /*0062*/ 	.short	0x0101


	//----- nvinfo : EIATTR_VRC_CTA_INIT_COUNT
	.align		4
        /*0064*/ 	.byte	0x02, 0x4a
	.zero		1
	.zero		1


	//----- nvinfo : EIATTR_EXIT_INSTR_OFFSETS
	.align		4
        /*0068*/ 	.byte	0x04, 0x1c
        /*006a*/ 	.short	(.L_61 - .L_60)


	//   ....[0]....
.L_60:
        /*006c*/ 	.word	0x00000070


	//   ....[1]....
        /*0070*/ 	.word	0x00000190


	//----- nvinfo : EIATTR_CRS_STACK_SIZE
	.align		4
.L_61:
        /*0074*/ 	.byte	0x04, 0x1e
        /*0076*/ 	.short	(.L_63 - .L_62)
.L_62:
        /*0078*/ 	.word	0x00000000


	//----- nvinfo : EIATTR_CBANK_PARAM_SIZE
	.align		4
.L_63:
        /*007c*/ 	.byte	0x03, 0x19
        /*007e*/ 	.short	0x0020


	//----- nvinfo : EIATTR_PARAM_CBANK
	.align		4
        /*0080*/ 	.byte	0x04, 0x0a
        /*0082*/ 	.short	(.L_65 - .L_64)
	.align		4
.L_64:
        /*0084*/ 	.word	index@(.nv.constant0.int8WeightExtractionFloat)
        /*0088*/ 	.short	0x0380
        /*008a*/ 	.short	0x0020


	//----- nvinfo : EIATTR_SW_WAR
	.align		4
.L_65:
        /*008c*/ 	.byte	0x04, 0x36
        /*008e*/ 	.short	(.L_67 - .L_66)
.L_66:
        /*0090*/ 	.word	0x00000008
.L_67:


//--------------------- .nv.info.int8WeightExtractionHalf --------------------------
	.section	.nv.info.int8WeightExtractionHalf,"",@"SHT_CUDA_INFO"
	.sectionflags	@""
	.align	4


	//----- nvinfo : EIATTR_CUDA_API_VERSION
	.align		4
        /*0000*/ 	.byte	0x04, 0x37
        /*0002*/ 	.short	(.L_69 - .L_68)
.L_68:
        /*0004*/ 	.word	0x00000082


	//----- nvinfo : EIATTR_KPARAM_INFO
	.align		4
.L_69:
        /*0008*/ 	.byte	0x04, 0x17
        /*000a*/ 	.short	(.L_71 - .L_70)
.L_70:
        /*000c*/ 	.word	0x00000000
        /*0010*/ 	.short	0x0004
        /*0012*/ 	.short	0x001c
        /*0014*/ 	.byte	0x00, 0xf0, 0x11, 0x00


	//----- nvinfo : EIATTR_KPARAM_INFO
	.align		4
.L_71:
        /*0018*/ 	.byte	0x04, 0x17
        /*001a*/ 	.short	(.L_73 - .L_72)
.L_72:
        /*001c*/ 	.word	0x00000000
        /*0020*/ 	.short	0x0003
        /*0022*/ 	.short	0x0018
        /*0024*/ 	.byte	0x00, 0xf0, 0x11, 0x00


	//----- nvinfo : EIATTR_KPARAM_INFO
	.align		4
.L_73:
        /*0028*/ 	.byte	0x04, 0x17
        /*002a*/ 	.short	(.L_75 - .L_74)
.L_74:
        /*002c*/ 	.word	0x00000000
        /*0030*/ 	.short	0x0002
        /*0032*/ 	.short	0x0010
        /*0034*/ 	.byte	0x00, 0xf5, 0x21, 0x00


	//----- nvinfo : EIATTR_KPARAM_INFO
	.align		4
.L_75:
        /*0038*/ 	.byte	0x04, 0x17
        /*003a*/ 	.short	(.L_77 - .L_76)
.L_76:
        /*003c*/ 	.word	0x00000000
        /*0040*/ 	.short	0x0001
        /*0042*/ 	.short	0x0008
        /*0044*/ 	.byte	0x00, 0xf5, 0x21, 0x00


	//----- nvinfo : EIATTR_KPARAM_INFO
	.align		4
.L_77:
        /*0048*/ 	.byte	0x04, 0x17
        /*004a*/ 	.short	(.L_79 - .L_78)
.L_78:
        /*004c*/ 	.word	0x00000000
        /*0050*/ 	.short	0x0000
        /*0052*/ 	.short	0x0000
        /*0054*/ 	.byte	0x00, 0xf5, 0x21, 0x00


	//----- nvinfo : EIATTR_SPARSE_MMA_MASK
	.align		4
.L_79:
        /*0058*/ 	.byte	0x03, 0x50
        /*005a*/ 	.short	0x0000


	//----- nvinfo : EIATTR_MAXREG_COUNT
	.align		4
        /*005c*/ 	.byte	0x03, 0x1b
        /*005e*/ 	.short	0x00ff


	//----- nvinfo : EIATTR_MERCURY_ISA_VERSION
	.align		4
        /*0060*/ 	.byte	0x03, 0x5f
        /*0062*/ 	.short	0x0101


	//----- nvinfo : EIATTR_VRC_CTA_INIT_COUNT
	.align		4
        /*0064*/ 	.byte	0x02, 0x4a
	.zero		1
	.zero		1


	//----- nvinfo : EIATTR_EXIT_INSTR_OFFSETS
	.align		4
        /*0068*/ 	.byte	0x04, 0x1c
        /*006a*/ 	.short	(.L_81 - .L_80)


	//   ....[0]....
.L_80:
        /*006c*/ 	.word	0x00000070


	//   ....[1]....
        /*0070*/ 	.word	0x00000190


	//----- nvinfo : EIATTR_CRS_STACK_SIZE
	.align		4
.L_81:
        /*0074*/ 	.byte	0x04, 0x1e
        /*0076*/ 	.short	(.L_83 - .L_82)
.L_82:
        /*0078*/ 	.word	0x00000000


	//----- nvinfo : EIATTR_CBANK_PARAM_SIZE
	.align		4
.L_83:
        /*007c*/ 	.byte	0x03, 0x19
        /*007e*/ 	.short	0x0020


	//----- nvinfo : EIATTR_PARAM_CBANK
	.align		4
        /*0080*/ 	.byte	0x04, 0x0a
        /*0082*/ 	.short	(.L_85 - .L_84)
	.align		4
.L_84:
        /*0084*/ 	.word	index@(.nv.constant0.int8WeightExtractionHalf)
        /*0088*/ 	.short	0x0380
        /*008a*/ 	.short	0x0020


	//----- nvinfo : EIATTR_SW_WAR
	.align		4
.L_85:
        /*008c*/ 	.byte	0x04, 0x36
        /*008e*/ 	.short	(.L_87 - .L_86)
.L_86:
        /*0090*/ 	.word	0x00000008
.L_87:


//--------------------- .nv.info.int4WeightExtractionFloat --------------------------
	.section	.nv.info.int4WeightExtractionFloat,"",@"SHT_CUDA_INFO"
	.sectionflags	@""
	.align	4


	//----- nvinfo : EIATTR_CUDA_API_VERSION
	.align		4
        /*0000*/ 	.byte	0x04, 0x37
        /*0002*/ 	.short	(.L_89 - .L_88)
.L_88:
        /*0004*/ 	.word	0x00000082


	//----- nvinfo : EIATTR_KPARAM_INFO
	.align		4
.L_89:
        /*0008*/ 	.byte	0x04, 0x17
        /*000a*/ 	.short	(.L_91 - .L_90)
.L_90:
        /*000c*/ 	.word	0x00000000
        /*0010*/ 	.short	0x0004
        /*0012*/ 	.short	0x001c
        /*0014*/ 	.byte	0x00, 0xf0, 0x11, 0x00


	//----- nvinfo : EIATTR_KPARAM_INFO
	.align		4
.L_91:
        /*0018*/ 	.byte	0x04, 0x17
        /*001a*/ 	.short	(.L_93 - .L_92)
.L_92:
        /*001c*/ 	.word	0x00000000
        /*0020*/ 	.short	0x0003
        /*0022*/ 	.short	0x0018
        /*0024*/ 	.byte	0x00, 0xf0, 0x11, 0x00


	//----- nvinfo : EIATTR_KPARAM_INFO
	.align		4
.L_93:
        /*0028*/ 	.byte	0x04, 0x17
        /*002a*/ 	.short	(.L_95 - .L_94)
.L_94:
        /*002c*/ 	.word	0x00000000
        /*0030*/ 	.short	0x0002
        /*0032*/ 	.short	0x0010
        /*0034*/ 	.byte	0x00, 0xf5, 0x21, 0x00


	//----- nvinfo : EIATTR_KPARAM_INFO
	.align		4
.L_95:
        /*0038*/ 	.byte	0x04, 0x17
        /*003a*/ 	.short	(.L_97 - .L_96)
.L_96:
        /*003c*/ 	.word	0x00000000
        /*0040*/ 	.short	0x0001
        /*0042*/ 	.short	0x0008
        /*0044*/ 	.byte	0x00, 0xf5, 0x21, 0x00


	//----- nvinfo : EIATTR_KPARAM_INFO
	.align		4
.L_97:
        /*0048*/ 	.byte	0x04, 0x17
        /*004a*/ 	.short	(.L_99 - .L_98)
.L_98:
        /*004c*/ 	.word	0x00000000
        /*0050*/ 	.short	0x0000
        /*0052*/ 	.short	0x0000
        /*0054*/ 	.byte	0x00, 0xf5, 0x21, 0x00


	//----- nvinfo : EIATTR_SPARSE_MMA_MASK
	.align		4
.L_99:
        /*0058*/ 	.byte	0x03, 0x50
        /*005a*/ 	.short	0x0000


	//----- nvinfo : EIATTR_MAXREG_COUNT
	.align		4
        /*005c*/ 	.byte	0x03, 0x1b
        /*005e*/ 	.short	0x00ff


	//----- nvinfo : EIATTR_MERCURY_ISA_VERSION
	.align		4
        /*0060*/ 	.byte	0x03, 0x5f
        /*0062*/ 	.short	0x0101


	//----- nvinfo : EIATTR_VRC_CTA_INIT_COUNT
	.align		4
        /*0064*/ 	.byte	0x02, 0x4a
	.zero		1
	.zero		1


	//----- nvinfo : EIATTR_EXIT_INSTR_OFFSETS
	.align		4
        /*0068*/ 	.byte	0x04, 0x1c
        /*006a*/ 	.short	(.L_101 - .L_100)


	//   ....[0]....
.L_100:
        /*006c*/ 	.word	0x00000070


	//   ....[1]....
        /*0070*/ 	.word	0x00000220


	//----- nvinfo : EIATTR_CRS_STACK_SIZE
	.align		4
.L_101:
        /*0074*/ 	.byte	0x04, 0x1e
        /*0076*/ 	.short	(.L_103 - .L_102)
.L_102:
        /*0078*/ 	.word	0x00000000


	//----- nvinfo : EIATTR_CBANK_PARAM_SIZE
	.align		4
.L_103:
        /*007c*/ 	.byte	0x03, 0x19
        /*007e*/ 	.short	0x0020


	//----- nvinfo : EIATTR_PARAM_CBANK
	.align		4
        /*0080*/ 	.byte	0x04, 0x0a
        /*0082*/ 	.short	(.L_105 - .L_104)
	.align		4
.L_104:
        /*0084*/ 	.word	index@(.nv.constant0.int4WeightExtractionFloat)
        /*0088*/ 	.short	0x0380
        /*008a*/ 	.short	0x0020


	//----- nvinfo : EIATTR_SW_WAR
	.align		4
.L_105:
        /*008c*/ 	.byte	0x04, 0x36
        /*008e*/ 	.short	(.L_107 - .L_106)
.L_106:
        /*0090*/ 	.word	0x00000008
.L_107:


//--------------------- .nv.info.int4WeightExtractionHalf --------------------------
	.section	.nv.info.int4WeightExtractionHalf,"",@"SHT_CUDA_INFO"
	.sectionflags	@""
	.align	4


	//----- nvinfo : EIATTR_CUDA_API_VERSION
	.align		4
        /*0000*/ 	.byte	0x04, 0x37
        /*0002*/ 	.short	(.L_109 - .L_108)
.L_108:
        /*0004*/ 	.word	0x00000082


	//----- nvinfo : EIATTR_KPARAM_INFO
	.align		4
.L_109:
        /*0008*/ 	.byte	0x04, 0x17
        /*000a*/ 	.short	(.L_111 - .L_110)
.L_110:
        /*000c*/ 	.word	0x00000000
        /*0010*/ 	.short	0x0004
        /*0012*/ 	.short	0x001c
        /*0014*/ 	.byte	0x00, 0xf0, 0x11, 0x00


	//----- nvinfo : EIATTR_KPARAM_INFO
	.align		4
.L_111:
        /*0018*/ 	.byte	0x04, 0x17
        /*001a*/ 	.short	(.L_113 - .L_112)
.L_112:
        /*001c*/ 	.word	0x00000000
        /*0020*/ 	.short	0x0003
        /*0022*/ 	.short	0x0018
        /*0024*/ 	.byte	0x00, 0xf0, 0x11, 0x00


	//----- nvinfo : EIATTR_KPARAM_INFO
	.align		4
.L_113:
        /*0028*/ 	.byte	0x04, 0x17
        /*002a*/ 	.short	(.L_115 - .L_114)
.L_114:
        /*002c*/ 	.word	0x00000000
        /*0030*/ 	.short	0x0002
        /*0032*/ 	.short	0x0010
        /*0034*/ 	.byte	0x00, 0xf5, 0x21, 0x00


	//----- nvinfo : EIATTR_KPARAM_INFO
	.align		4
.L_115:
        /*0038*/ 	.byte	0x04, 0x17
        /*003a*/ 	.short	(.L_117 - .L_116)
.L_116:
        /*003c*/ 	.word	0x00000000
        /*0040*/ 	.short	0x0001
        /*0042*/ 	.short	0x0008
        /*0044*/ 	.byte	0x00, 0xf5, 0x21, 0x00


	//----- nvinfo : EIATTR_KPARAM_INFO
	.align		4
.L_117:
        /*0048*/ 	.byte	0x04, 0x17
        /*004a*/ 	.short	(.L_119 - .L_118)
.L_118:
        /*004c*/ 	.word	0x00000000
        /*0050*/ 	.short	0x0000
        /*0052*/ 	.short	0x0000
        /*0054*/ 	.byte	0x00, 0xf5, 0x21, 0x00


	//----- nvinfo : EIATTR_SPARSE_MMA_MASK
	.align		4
.L_119:
        /*0058*/ 	.byte	0x03, 0x50
        /*005a*/ 	.short	0x0000


	//----- nvinfo : EIATTR_MAXREG_COUNT
	.align		4
        /*005c*/ 	.byte	0x03, 0x1b
        /*005e*/ 	.short	0x00ff


	//----- nvinfo : EIATTR_MERCURY_ISA_VERSION
	.align		4
        /*0060*/ 	.byte	0x03, 0x5f
        /*0062*/ 	.short	0x0101


	//----- nvinfo : EIATTR_VRC_CTA_INIT_COUNT
	.align		4
        /*0064*/ 	.byte	0x02, 0x4a
	.zero		1
	.zero		1


	//----- nvinfo : EIATTR_EXIT_INSTR_OFFSETS
	.align		4
        /*0068*/ 	.byte	0x04, 0x1c
        /*006a*/ 	.short	(.L_121 - .L_120)


	//   ....[0]....
.L_120:
        /*006c*/ 	.word	0x00000070


	//   ....[1]....
        /*0070*/ 	.word	0x00000260


	//----- nvinfo : EIATTR_CRS_STACK_SIZE
	.align		4
.L_121:
        /*0074*/ 	.byte	0x04, 0x1e
        /*0076*/ 	.short	(.L_123 - .L_122)
.L_122:
        /*0078*/ 	.word	0x00000000


	//----- nvinfo : EIATTR_CBANK_PARAM_SIZE
	.align		4
.L_123:
        /*007c*/ 	.byte	0x03, 0x19
        /*007e*/ 	.short	0x0020


	//----- nvinfo : EIATTR_PARAM_CBANK
	.align		4
        /*0080*/ 	.byte	0x04, 0x0a
        /*0082*/ 	.short	(.L_125 - .L_124)
	.align		4
.L_124:
        /*0084*/ 	.word	index@(.nv.constant0.int4WeightExtractionHalf)
        /*0088*/ 	.short	0x0380
        /*008a*/ 	.short	0x0020


	//----- nvinfo : EIATTR_SW_WAR
	.align		4
.L_125:
        /*008c*/ 	.byte	0x04, 0x36
        /*008e*/ 	.short	(.L_127 - .L_126)
.L_126:
        /*0090*/ 	.word	0x00000008
.L_127:


//--------------------- .nv.callgraph             --------------------------
	.section	.nv.callgraph,"",@"SHT_CUDA_CALLGRAPH"
	.align	4
	.sectionentsize	8
	.align		4
        /*0000*/ 	.word	0x00000000
	.align		4
        /*0004*/ 	.word	0xffffffff
	.align		4
        /*0008*/ 	.word	0x00000000
	.align		4
        /*000c*/ 	.word	0xfffffffe
	.align		4
        /*0010*/ 	.word	0x00000000
	.align		4
        /*0014*/ 	.word	0xfffffffd
	.align		4
        /*0018*/ 	.word	0x00000000
	.align		4
        /*001c*/ 	.word	0xfffffffc


//--------------------- .text.int4WeightCompression --------------------------
	.section	.text.int4WeightCompression,"ax",@progbits
	.align	128
        .global         int4WeightCompression
        .type           int4WeightCompression,@function
        .size           int4WeightCompression,(.L_x_10 - int4WeightCompression)
        .other          int4WeightCompression,@"STO_CUDA_ENTRY STV_DEFAULT"
int4WeightCompression:
.text.int4WeightCompression:
[----:B------:R-:W-:Y:S01]  /*0000*/  LDC R1, c[0x0][0x37c] ;  /* 0x0000df00ff017b82 */ /* 0x000fe20000000800 */
[----:B------:R-:W0:Y:S07]  /*0010*/  S2R R0, SR_TID.X ;  /* 0x0000000000007919 */ /* 0x000e2e0000002100 */
[----:B------:R-:W0:Y:S08]  /*0020*/  S2UR UR4, SR_CTAID.X ;  /* 0x00000000000479c3 */ /* 0x000e300000002500 */
[----:B------:R-:W0:Y:S02]  /*0030*/  LDC R7, c[0x0][0x394] ;  /* 0x0000e500ff077b82 */ /* 0x000e240000000800 */
[----:B0-----:R-:W-:-:S02]  /*0040*/  IMAD R0, R7, UR4, R0 ;  /* 0x0000000407007c24 */ /* 0x001fc4000f8e0200 */
[----:B------:R-:W-:-:S05]  /*0050*/  IMAD R7, R7, UR4, R7 ;  /* 0x0000000407077c24 */ /* 0x000fca000f8e0207 */
[----:B------:R-:W-:-:S13]  /*0060*/  ISETP.GE.U32.AND P0, PT, R0, R7, PT ;  /* 0x000000070000720c */ /* 0x000fda0003f06070 */
[----:B------:R-:W-:Y:S05]  /*0070*/  @P0 EXIT ;  /* 0x000000000000094d */ /* 0x000fea0003800000 */
[----:B------:R-:W0:Y:S01]  /*0080*/  LDCU UR4, c[0x0][0x360] ;  /* 0x00006c00ff0477ac */ /* 0x000e220008000800 */
[----:B------:R-:W1:Y:S01]  /*0090*/  LDCU.64 UR6, c[0x0][0x358] ;  /* 0x00006b00ff0677ac */ /* 0x000e620008000a00 */
[----:B------:R-:W2:Y:S02]  /*00a0*/  LDCU.128 UR8, c[0x0][0x380] ;  /* 0x00007000ff0877ac */ /* 0x000ea40008000c00 */
.L_x_0:
[----:B------:R-:W-:-:S05]  /*00b0*/  IMAD.SHL.U32 R3, R0, 0x2, RZ ;  /* 0x0000000200037824 */ /* 0x000fca00078e00ff */
[----:B--2---:R-:W-:-:S04]  /*00c0*/  IADD3 R2, P0, PT, R3, UR8, RZ ;  /* 0x0000000803027c10 */ /* 0x004fc8000ff1e0ff */
[----:B------:R-:W-:-:S05]  /*00d0*/  LEA.HI.X.SX32 R3, R3, UR9, 0x1, P0 ;  /* 0x0000000903037c11 */ /* 0x000fca00080f0eff */
[----:B-1----:R-:W2:Y:S04]  /*00e0*/  LDG.E.S8 R4, desc[UR6][R2.64] ;  /* 0x0000000602047981 */ /* 0x002ea8000c1e1300 */
[----:B------:R-:W3:Y:S01]  /*00f0*/  LDG.E.S8 R6, desc[UR6][R2.64+0x1] ;  /* 0x0000010602067981 */ /* 0x000ee2000c1e1300 */
[----:B--2---:R-:W-:Y:S02]  /*0100*/  VIMNMX.S16x2 R4, PT, PT, R4, 0x70007, PT ;  /* 0x0007000704047848 */ /* 0x004fe40003fe0300 */
[----:B---3--:R-:W-:Y:S02]  /*0110*/  VIMNMX.S16x2 R6, PT, PT, R6, 0x70007, PT ;  /* 0x0007000706067848 */ /* 0x008fe40003fe0300 */
[----:B------:R-:W-:Y:S02]  /*0120*/  VIMNMX.S16x2 R4, PT, PT, R4, -0x70008, !PT ;  /* 0xfff8fff804047848 */ /* 0x000fe40007fe0300 */
[----:B------:R-:W-:-:S02]  /*0130*/  VIMNMX.S16x2 R6, PT, PT, R6, -0x70008, !PT ;  /* 0xfff8fff806067848 */ /* 0x000fc40007fe0300 */
[----:B------:R-:W-:Y:S02]  /*0140*/  PRMT R5, R4, 0x7610, R5 ;  /* 0x0000761004057816 */ /* 0x000fe40000000005 */
[----:B------:R-:W-:Y:S02]  /*0150*/  PRMT R9, R6, 0x7610, R9 ;  /* 0x0000761006097816 */ /* 0x000fe40000000009 */
[----:B------:R-:W-:Y:S02]  /*0160*/  LOP3.LUT R6, R5, 0xf, RZ, 0xc0, !PT ;  /* 0x0000000f05067812 */ /* 0x000fe400078ec0ff */
[----:B------:R-:W-:-:S03]  /*0170*/  IADD3 R4, P0, PT, R0, UR10, RZ ;  /* 0x0000000a00047c10 */ /* 0x000fc6000ff1e0ff */
[----:B------:R-:W-:Y:S01]  /*0180*/  IMAD R9, R9, 0x10, R6 ;  /* 0x0000001009097824 */ /* 0x000fe200078e0206 */
[C---:B------:R-:W-:Y:S01]  /*0190*/  LEA.HI.X.SX32 R5, R0.reuse, UR11, 0x1, P0 ;  /* 0x0000000b00057c11 */ /* 0x040fe200080f0eff */
[----:B0-----:R-:W-:-:S04]  /*01a0*/  VIADD R0, R0, UR4 ;  /* 0x0000000400007c36 */ /* 0x001fc80008000000 */
[----:B------:R3:W-:Y:S01]  /*01b0*/  STG.E.U8 desc[UR6][R4.64], R9 ;  /* 0x0000000904007986 */ /* 0x0007e2000c101106 */
[----:B------:R-:W-:-:S13]  /*01c0*/  ISETP.GE.U32.AND P0, PT, R0, R7, PT ;  /* 0x000000070000720c */ /* 0x000fda0003f06070 */
[----:B---3--:R-:W-:Y:S05]  /*01d0*/  @!P0 BRA `(.L_x_0) ;  /* 0xfffffffc00b48947 */ /* 0x008fea000383ffff */
[----:B------:R-:W-:Y:S05]  /*01e0*/  EXIT ;  /* 0x000000000000794d */ /* 0x000fea0003800000 */
.L_x_1:
[----:B------:R-:W-:-:S00]  /*01f0*/  BRA `(.L_x_1) ;  /* 0xfffffffc00fc7947 */ /* 0x000fc0000383ffff */
[----:B------:R-:W-:-:S00]  /*0200*/  NOP ;  /* 0x0000000000007918 */ /* 0x000fc00000000000 */
[----:B------:R-:W-:-:S00]  /*0210*/  NOP ;  /* 0x0000000000007918 */ /* 0x000fc00000000000 */
[----:B------:R-:W-:-:S00]  /*0220*/  NOP ;  /* 0x0000000000007918 */ /* 0x000fc00000000000 */
[----:B------:R-:W-:-:S00]  /*0230*/  NOP ;  /* 0x0000000000007918 */ /* 0x000fc00000000000 */
[----:B------:R-:W-:-:S00]  /*0240*/  NOP ;  /* 0x0000000000007918 */ /* 0x000fc00000000000 */
[----:B------:R-:W-:-:S00]  /*0250*/  NOP ;  /* 0x0000000000007918 */ /* 0x000fc00000000000 */
[----:B------:R-:W-:-:S00]  /*0260*/  NOP ;  /* 0x0000000000007918 */ /* 0x000fc00000000000 */
[----:B------:R-:W-:-:S00]  /*0270*/  NOP ;  /* 0x0000000000007918 */ /* 0x000fc00000000000 */
.L_x_10:


//--------------------- .text.int8WeightExtractionFloat --------------------------
	.section	.text.int8WeightExtractionFloat,"ax",@progbits
	.align	128
        .global         int8WeightExtractionFloat
        .type           int8WeightExtractionFloat,@function
        .size           int8WeightExtractionFloat,(.L_x_11 - int8WeightExtractionFloat)
        .other          int8WeightExtractionFloat,@"STO_CUDA_ENTRY STV_DEFAULT"
int8WeightExtractionFloat:
.text.int8WeightExtractionFloat:
[----:B------:R-:W-:Y:S01]  /*0000*/  LDC R1, c[0x0][0x37c] ;  /* 0x0000df00ff017b82 */ /* 0x000fe20000000800 */
[----:B------:R-:W0:Y:S07]  /*0010*/  S2R R5, SR_CTAID.X ;  /* 0x0000000000057919 */ /* 0x000e2e0000002500 */
[----:B------:R-:W0:Y:S01]  /*0020*/  LDC R2, c[0x0][0x39c] ;  /* 0x0000e700ff027b82 */ /* 0x000e220000000800 */
[----:B------:R-:W1:Y:S01]  /*0030*/  S2R R0, SR_TID.X ;  /* 0x0000000000007919 */ /* 0x000e620000002100 */
[----:B0-----:R-:W-:-:S02]  /*0040*/  IMAD R11, R5, R2, R2 ;  /* 0x00000002050b7224 */ /* 0x001fc400078e0202 */
[----:B-1----:R-:W-:-:S05]  /*0050*/  IMAD R0, R5, R2, R0 ;  /* 0x0000000205007224 */ /* 0x002fca00078e0200 */
[----:B------:R-:W-:-:S13]  /*0060*/  ISETP.GE.U32.AND P0, PT, R0, R11, PT ;  /* 0x0000000b0000720c */ /* 0x000fda0003f06070 */
[----:B------:R-:W-:Y:S05]  /*0070*/  @P0 EXIT ;  /* 0x000000000000094d */ /* 0x000fea0003800000 */
[----:B------:R-:W0:Y:S01]  /*0080*/  LDC.64 R2, c[0x0][0x388] ;  /* 0x0000e200ff027b82 */ /* 0x000e220000000a00 */
[----:B------:R-:W1:Y:S01]  /*0090*/  LDCU UR4, c[0x0][0x360] ;  /* 0x00006c00ff0477ac */ /* 0x000e620008000800 */
[----:B------:R-:W2:Y:S06]  /*00a0*/  LDCU.64 UR6, c[0x0][0x358] ;  /* 0x00006b00ff0677ac */ /* 0x000eac0008000a00 */
[----:B------:R-:W3:Y:S01]  /*00b0*/  LDC.64 R8, c[0x0][0x390] ;  /* 0x0000e400ff087b82 */ /* 0x000ee20000000a00 */
[----:B------:R-:W4:Y:S02]  /*00c0*/  LDCU.64 UR8, c[0x0][0x380] ;  /* 0x00007000ff0877ac */ /* 0x000f240008000a00 */
[----:B012-4-:R-:W-:-:S07]  /*00d0*/  IMAD.WIDE.U32 R2, R5, 0x4, R2 ;  /* 0x0000000405027825 */ /* 0x017fce00078e0002 */
.L_x_2:
[C---:B------:R-:W-:Y:S01]  /*00e0*/  IADD3 R6, P0, PT, R0.reuse, UR8, RZ ;  /* 0x0000000800067c10 */ /* 0x040fe2000ff1e0ff */
[----:B0-----:R-:W2:Y:S03]  /*00f0*/  LDG.E R13, desc[UR6][R2.64] ;  /* 0x00000006020d7981 */ /* 0x001ea6000c1e1900 */
[----:B------:R-:W-:-:S05]  /*0100*/  LEA.HI.X.SX32 R7, R0, UR9, 0x1, P0 ;  /* 0x0000000900077c11 */ /* 0x000fca00080f0eff */
[----:B------:R-:W4:Y:S01]  /*0110*/  LDG.E.S8 R6, desc[UR6][R6.64] ;  /* 0x0000000606067981 */ /* 0x000f22000c1e1300 */
[C---:B---3--:R-:W-:Y:S01]  /*0120*/  IMAD.WIDE R4, R0.reuse, 0x4, R8 ;  /* 0x0000000400047825 */ /* 0x048fe200078e0208 */
[----:B------:R-:W-:-:S04]  /*0130*/  IADD3 R0, PT, PT, R0, UR4, RZ ;  /* 0x0000000400007c10 */ /* 0x000fc8000fffe0ff */
[----:B------:R-:W-:Y:S01]  /*0140*/  ISETP.GE.U32.AND P0, PT, R0, R11, PT ;  /* 0x0000000b0000720c */ /* 0x000fe20003f06070 */
[----:B----4-:R-:W2:Y:S02]  /*0150*/  I2F.S16 R10, R6 ;  /* 0x00000006000a7306 */ /* 0x010ea40000101400 */
[----:B--2---:R-:W-:-:S05]  /*0160*/  FMUL R13, R10, R13 ;  /* 0x0000000d0a0d7220 */ /* 0x004fca0000400000 */
[----:B------:R0:W-:Y:S05]  /*0170*/  STG.E desc[UR6][R4.64], R13 ;  /* 0x0000000d04007986 */ /* 0x0001ea000c101906 */
[----:B------:R-:W-:Y:S05]  /*0180*/  @!P0 BRA `(.L_x_2) ;  /* 0xfffffffc00d48947 */ /* 0x000fea000383ffff */
[----:B------:R-:W-:Y:S05]  /*0190*/  EXIT ;  /* 0x000000000000794d */ /* 0x000fea0003800000 */
.L_x_3:
        /* <DEDUP_REMOVED lines=14> */
.L_x_11:


//--------------------- .text.int8WeightExtractionHalf --------------------------
	.section	.text.int8WeightExtractionHalf,"ax",@progbits
	.align	128
        .global         int8WeightExtractionHalf
        .type           int8WeightExtractionHalf,@function
        .size           int8WeightExtractionHalf,(.L_x_12 - int8WeightExtractionHalf)
        .other          int8WeightExtractionHalf,@"STO_CUDA_ENTRY STV_DEFAULT"
int8WeightExtractionHalf:
.text.int8WeightExtractionHalf:
        /* <DEDUP_REMOVED lines=14> */
.L_x_4:
[C---:B------:R-:W-:Y:S01]  /*00e0*/  IADD3 R6, P0, PT, R0.reuse, UR8, RZ ;  /* 0x0000000800067c10 */ /* 0x040fe2000ff1e0ff */
[----:B------:R-:W2:Y:S03]  /*00f0*/  LDG.E.U16 R5, desc[UR6][R2.64] ;  /* 0x0000000602057981 */ /* 0x000ea6000c1e1500 */
[----:B------:R-:W-:-:S05]  /*0100*/  LEA.HI.X.SX32 R7, R0, UR9, 0x1, P0 ;  /* 0x0000000900077c11 */ /* 0x000fca00080f0eff */
[----:B------:R-:W4:Y:S02]  /*0110*/  LDG.E.S8 R6, desc[UR6][R6.64] ;  /* 0x0000000606067981 */ /* 0x000f24000c1e1300 */
[----:B----4-:R-:W2:Y:S02]  /*0120*/  I2F.F16 R4, R6 ;  /* 0x0000000600047306 */ /* 0x010ea40000200c00 */
[----:B--2---:R-:W-:Y:S02]  /*0130*/  HMUL2 R7, R4.H0_H0, R5.H0_H0 ;  /* 0x2000000504077232 */ /* 0x004fe40000000800 */
[C---:B---3--:R-:W-:Y:S01]  /*0140*/  IMAD.WIDE R4, R0.reuse, 0x2, R8 ;  /* 0x0000000200047825 */ /* 0x048fe200078e0208 */
[----:B------:R-:W-:-:S04]  /*0150*/  IADD3 R0, PT, PT, R0, UR4, RZ ;  /* 0x0000000400007c10 */ /* 0x000fc8000fffe0ff */
[----:B------:R0:W-:Y:S01]  /*0160*/  STG.E.U16 desc[UR6][R4.64], R7 ;  /* 0x0000000704007986 */ /* 0x0001e2000c101506 */
[----:B------:R-:W-:-:S13]  /*0170*/  ISETP.GE.U32.AND P0, PT, R0, R11, PT ;  /* 0x0000000b0000720c */ /* 0x000fda0003f06070 */
[----:B0-----:R-:W-:Y:S05]  /*0180*/  @!P0 BRA `(.L_x_4) ;  /* 0xfffffffc00d48947 */ /* 0x001fea000383ffff */
[----:B------:R-:W-:Y:S05]  /*0190*/  EXIT ;  /* 0x000000000000794d */ /* 0x000fea0003800000 */
.L_x_5:
        /* <DEDUP_REMOVED lines=14> */
.L_x_12:


//--------------------- .text.int4WeightExtractionFloat --------------------------
	.section	.text.int4WeightExtractionFloat,"ax",@progbits
	.align	128
        .global         int4WeightExtractionFloat
        .type           int4WeightExtractionFloat,@function
        .size           int4WeightExtractionFloat,(.L_x_13 - int4WeightExtractionFloat)
        .other          int4WeightExtractionFloat,@"STO_CUDA_ENTRY STV_DEFAULT"
int4WeightExtractionFloat:
.text.int4WeightExtractionFloat:
        /* <DEDUP_REMOVED lines=14> */
.L_x_6:
[C---:B------:R-:W-:Y:S01]  /*00e0*/  IADD3 R8, P0, PT, R0.reuse, UR8, RZ ;  /* 0x0000000800087c10 */ /* 0x040fe2000ff1e0ff */
[----:B0-----:R-:W2:Y:S03]  /*00f0*/  LDG.E R13, desc[UR6][R4.64] ;  /* 0x00000006040d7981 */ /* 0x001ea6000c1e1900 */
[----:B------:R-:W-:-:S05]  /*0100*/  LEA.HI.X.SX32 R9, R0, UR9, 0x1, P0 ;  /* 0x0000000900097c11 */ /* 0x000fca00080f0eff */
[----:B------:R-:W4:Y:S01]  /*0110*/  LDG.E.S8 R8, desc[UR6][R8.64] ;  /* 0x0000000608087981 */ /* 0x000f22000c1e1300 */
[----:B------:R-:W-:-:S04]  /*0120*/  IMAD.SHL.U32 R7, R0, 0x2, RZ ;  /* 0x0000000200077824 */ /* 0x000fc800078e00ff */
[----:B---3--:R-:W-:Y:S01]  /*0130*/  IMAD.WIDE R6, R7, 0x4, R2 ;  /* 0x0000000407067825 */ /* 0x008fe200078e0202 */
[----:B----4-:R-:W-:-:S06]  /*0140*/  SHF.R.S32.HI R10, RZ, 0x4, R8 ;  /* 0x00000004ff0a7819 */ /* 0x010fcc0000011408 */
[----:B------:R-:W2:Y:S02]  /*0150*/  I2F.S16 R10, R10 ;  /* 0x0000000a000a7306 */ /* 0x000ea40000101400 */
[----:B--2---:R-:W-:-:S05]  /*0160*/  FMUL R13, R10, R13 ;  /* 0x0000000d0a0d7220 */ /* 0x004fca0000400000 */
[----:B------:R0:W-:Y:S04]  /*0170*/  STG.E desc[UR6][R6.64], R13 ;  /* 0x0000000d06007986 */ /* 0x0001e8000c101906 */
[----:B------:R-:W2:Y:S01]  /*0180*/  LDG.E R15, desc[UR6][R4.64] ;  /* 0x00000006040f7981 */ /* 0x000ea2000c1e1900 */
[----:B------:R-:W-:-:S04]  /*0190*/  SHF.L.U32 R12, R8, 0xc, RZ ;  /* 0x0000000c080c7819 */ /* 0x000fc800000006ff */
[----:B------:R-:W-:-:S04]  /*01a0*/  PRMT R8, R12, 0x9910, RZ ;  /* 0x000099100c087816 */ /* 0x000fc800000000ff */
[----:B------:R-:W-:-:S06]  /*01b0*/  SHF.R.S32.HI R8, RZ, 0xc, R8 ;  /* 0x0000000cff087819 */ /* 0x000fcc0000011408 */
[----:B------:R-:W2:Y:S01]  /*01c0*/  I2F.S16 R8, R8 ;  /* 0x0000000800087306 */ /* 0x000ea20000101400 */
[----:B------:R-:W-:-:S05]  /*01d0*/  VIADD R0, R0, UR4 ;  /* 0x0000000400007c36 */ /* 0x000fca0008000000 */
[----:B------:R-:W-:Y:S01]  /*01e0*/  ISETP.GE.U32.AND P0, PT, R0, R11, PT ;  /* 0x0000000b0000720c */ /* 0x000fe20003f06070 */
[----:B--2---:R-:W-:-:S05]  /*01f0*/  FMUL R15, R8, R15 ;  /* 0x0000000f080f7220 */ /* 0x004fca0000400000 */
[----:B------:R0:W-:Y:S07]  /*0200*/  STG.E desc[UR6][R6.64+0x4], R15 ;  /* 0x0000040f06007986 */ /* 0x0001ee000c101906 */
[----:B------:R-:W-:Y:S05]  /*0210*/  @!P0 BRA `(.L_x_6) ;  /* 0xfffffffc00b08947 */ /* 0x000fea000383ffff */
[----:B------:R-:W-:Y:S05]  /*0220*/  EXIT ;  /* 0x000000000000794d */ /* 0x000fea0003800000 */
.L_x_7:
        /* <DEDUP_REMOVED lines=13> */
.L_x_13:


//--------------------- .text.int4WeightExtractionHalf --------------------------
	.section	.text.int4WeightExtractionHalf,"ax",@progbits
	.align	128
        .global         int4WeightExtractionHalf
        .type           int4WeightExtractionHalf,@function
        .size           int4WeightExtractionHalf,(.L_x_14 - int4WeightExtractionHalf)
        .other          int4WeightExtractionHalf,@"STO_CUDA_ENTRY STV_DEFAULT"
int4WeightExtractionHalf:
.text.int4WeightExtractionHalf:
[----:B------:R-:W-:Y:S01]  /*0000*/  LDC R1, c[0x0][0x37c] ;  /* 0x0000df00ff017b82 */ /* 0x000fe20000000800 */
[----:B------:R-:W0:Y:S07]  /*0010*/  S2R R9, SR_CTAID.X ;  /* 0x0000000000097919 */ /* 0x000e2e0000002500 */
[----:B------:R-:W0:Y:S01]  /*0020*/  LDC R2, c[0x0][0x39c] ;  /* 0x0000e700ff027b82 */ /* 0x000e220000000800 */
[----:B------:R-:W0:Y:S02]  /*0030*/  S2R R0, SR_TID.X ;  /* 0x0000000000007919 */ /* 0x000e240000002100 */
[----:B0-----:R-:W-:-:S02]  /*0040*/  IMAD R7, R9, R2, R0 ;  /* 0x0000000209077224 */ /* 0x001fc400078e0200 */
[----:B------:R-:W-:-:S05]  /*0050*/  IMAD R0, R9, R2, R2 ;  /* 0x0000000209007224 */ /* 0x000fca00078e0202 */
[----:B------:R-:W-:-:S13]  /*0060*/  ISETP.GE.U32.AND P0, PT, R7, R0, PT ;  /* 0x000000000700720c */ /* 0x000fda0003f06070 */
[----:B------:R-:W-:Y:S05]  /*0070*/  @P0 EXIT ;  /* 0x000000000000094d */ /* 0x000fea0003800000 */
[----:B------:R-:W0:Y:S01]  /*0080*/  LDC.64 R4, c[0x0][0x388] ;  /* 0x0000e200ff047b82 */ /* 0x000e220000000a00 */
[----:B------:R-:W-:Y:S01]  /*0090*/  IMAD.MOV.U32 R11, RZ, RZ, R7 ;  /* 0x000000ffff0b7224 */ /* 0x000fe200078e0007 */
[----:B------:R-:W1:Y:S01]  /*00a0*/  LDCU UR4, c[0x0][0x360] ;  /* 0x00006c00ff0477ac */ /* 0x000e620008000800 */
[----:B------:R-:W2:Y:S05]  /*00b0*/  LDCU.64 UR6, c[0x0][0x358] ;  /* 0x00006b00ff0677ac */ /* 0x000eaa0008000a00 */
[----:B------:R-:W3:Y:S01]  /*00c0*/  LDC.64 R2, c[0x0][0x390] ;  /* 0x0000e400ff027b82 */ /* 0x000ee20000000a00 */
[----:B------:R-:W4:Y:S02]  /*00d0*/  LDCU.64 UR8, c[0x0][0x380] ;  /* 0x00007000ff0877ac */ /* 0x000f240008000a00 */
[----:B012-4-:R-:W-:-:S07]  /*00e0*/  IMAD.WIDE.U32 R4, R9, 0x2, R4 ;  /* 0x0000000209047825 */ /* 0x017fce00078e0004 */
.L_x_8:
[C---:B------:R-:W-:Y:S01]  /*00f0*/  IADD3 R8, P0, PT, R11.reuse, UR8, RZ ;  /* 0x000000080b087c10 */ /* 0x040fe2000ff1e0ff */
[----:B0-----:R-:W2:Y:S03]  /*0100*/  LDG.E.U16 R7, desc[UR6][R4.64] ;  /* 0x0000000604077981 */ /* 0x001ea6000c1e1500 */
[----:B------:R-:W-:-:S05]  /*0110*/  LEA.HI.X.SX32 R9, R11, UR9, 0x1, P0 ;  /* 0x000000090b097c11 */ /* 0x000fca00080f0eff */
[----:B------:R-:W4:Y:S01]  /*0120*/  LDG.E.S8 R8, desc[UR6][R8.64] ;  /* 0x0000000608087981 */ /* 0x000f22000c1e1300 */
[----:B------:R-:W-:Y:S01]  /*0130*/  IMAD.SHL.U32 R13, R11, 0x2, RZ ;  /* 0x000000020b0d7824 */ /* 0x000fe200078e00ff */
[----:B----4-:R-:W-:-:S04]  /*0140*/  SHF.R.S32.HI R6, RZ, 0x4, R8 ;  /* 0x00000004ff067819 */ /* 0x010fc80000011408 */
[----:B------:R-:W-:-:S06]  /*0150*/  PRMT R10, R6, 0x9910, RZ ;  /* 0x00009910060a7816 */ /* 0x000fcc00000000ff */
[----:B------:R-:W2:Y:S02]  /*0160*/  I2F.F16 R10, R10 ;  /* 0x0000000a000a7306 */ /* 0x000ea40000200c00 */
[----:B--2---:R-:W-:Y:S02]  /*0170*/  HMUL2 R9, R10.H0_H0, R7.H0_H0 ;  /* 0x200000070a097232 */ /* 0x004fe40000000800 */
[----:B---3--:R-:W-:-:S03]  /*0180*/  IMAD.WIDE R6, R13, 0x2, R2 ;  /* 0x000000020d067825 */ /* 0x008fc600078e0202 */
[----:B------:R-:W-:-:S05]  /*0190*/  PRMT R12, R9, 0x7610, R12 ;  /* 0x00007610090c7816 */ /* 0x000fca000000000c */
[----:B------:R0:W-:Y:S04]  /*01a0*/  STG.E.U16 desc[UR6][R6.64], R12 ;  /* 0x0000000c06007986 */ /* 0x0001e8000c101506 */
[----:B------:R-:W2:Y:S01]  /*01b0*/  LDG.E.U16 R9, desc[UR6][R4.64] ;  /* 0x0000000604097981 */ /* 0x000ea2000c1e1500 */
[----:B------:R-:W-:-:S05]  /*01c0*/  IMAD.SHL.U32 R8, R8, 0x1000, RZ ;  /* 0x0000100008087824 */ /* 0x000fca00078e00ff */
[----:B------:R-:W-:-:S04]  /*01d0*/  PRMT R8, R8, 0x9910, RZ ;  /* 0x0000991008087816 */ /* 0x000fc800000000ff */
[----:B------:R-:W-:-:S04]  /*01e0*/  SHF.R.S32.HI R8, RZ, 0xc, R8 ;  /* 0x0000000cff087819 */ /* 0x000fc80000011408 */
[----:B------:R-:W-:-:S06]  /*01f0*/  PRMT R8, R8, 0x9910, RZ ;  /* 0x0000991008087816 */ /* 0x000fcc00000000ff */
[----:B------:R-:W2:Y:S01]  /*0200*/  I2F.F16 R8, R8 ;  /* 0x0000000800087306 */ /* 0x000ea20000200c00 */
[----:B------:R-:W-:-:S05]  /*0210*/  VIADD R11, R11, UR4 ;  /* 0x000000040b0b7c36 */ /* 0x000fca0008000000 */
[----:B------:R-:W-:Y:S01]  /*0220*/  ISETP.GE.U32.AND P0, PT, R11, R0, PT ;  /* 0x000000000b00720c */ /* 0x000fe20003f06070 */
[----:B--2---:R-:W-:-:S05]  /*0230*/  HMUL2 R9, R8.H0_H0, R9.H0_H0 ;  /* 0x2000000908097232 */ /* 0x004fca0000000800 */
[----:B------:R0:W-:Y:S07]  /*0240*/  STG.E.U16 desc[UR6][R6.64+0x2], R9 ;  /* 0x0000020906007986 */ /* 0x0001ee000c101506 */
[----:B------:R-:W-:Y:S05]  /*0250*/  @!P0 BRA `(.L_x_8) ;  /* 0xfffffffc00a48947 */ /* 0x000fea000383ffff */
[----:B------:R-:W-:Y:S05]  /*0260*/  EXIT ;  /* 0x000000000000794d */ /* 0x000fea0003800000 */
.L_x_9:
        /* <DEDUP_REMOVED lines=9> */
.L_x_14:


//--------------------- .nv.shared.reserved.0     --------------------------
	.section	.nv.shared.reserved.0,"aw",@nobits
	.weak		__nv_reservedSMEM_offset_0_alias
	.size		__nv_reservedSMEM_offset_0_alias, 0, 64
	.other		__nv_reservedSMEM_offset_0_alias,@"STO_CUDA_RESERVED_SHARED STV_DEFAULT"
__nv_reservedSMEM_offset_0_alias:
	.zero		0
	.zero		64


//--------------------- .nv.constant0.int4WeightCompression --------------------------
	.section	.nv.constant0.int4WeightCompression,"a",@progbits
	.sectionflags	@""
	.align	4
.nv.constant0.int4WeightCompression:
	.zero		920


//--------------------- .nv.constant0.int8WeightExtractionFloat --------------------------
	.section	.nv.constant0.int8WeightExtractionFloat,"a",@progbits
	.sectionflags	@""
	.align	4
.nv.constant0.int8WeightExtractionFloat:
	.zero		928


//--------------------- .nv.constant0.int8WeightExtractionHalf --------------------------
	.section	.nv.constant0.int8WeightExtractionHalf,"a",@progbits
	.sectionflags	@""
	.align	4
.nv.constant0.int8WeightExtractionHalf:
	.zero		928


//--------------------- .nv.constant0.int4WeightExtractionFloat --------------------------
	.section	.nv.constant0.int4WeightExtractionFloat,"a",@progbits
	.sectionflags	@""
	.align	4
.nv.constant0.int4WeightExtractionFloat:
	.zero		928


//--------------------- .nv.constant0.int4WeightExtractionHalf --------------------------
	.section	.nv.constant0.int4WeightExtractionHalf,"a",@progbits
	.sectionflags	@""
	.align	4
.nv.constant0.int4WeightExtractionHalf:
	.zero		928


//--------------------- SYMBOLS --------------------------

	.type		.nv.reservedSmem.offset0,@object
	.size		.nv.reservedSmem.offset0,0x4
